//
// Generated by NVIDIA NVVM Compiler
//
// Compiler Build ID: CL-36424714
// Cuda compilation tools, release 13.0, V13.0.88
// Based on NVVM 20.0.0
//

.version 9.0
.target sm_100
.address_size 64

	// .globl	_Z23matrix_transpose_kernelPKfPfii
// _ZZ23matrix_transpose_kernelPKfPfiiE4tile has been demoted

.visible .entry _Z23matrix_transpose_kernelPKfPfii(
	.param .u64 .ptr .align 1 _Z23matrix_transpose_kernelPKfPfii_param_0,
	.param .u64 .ptr .align 1 _Z23matrix_transpose_kernelPKfPfii_param_1,
	.param .u32 _Z23matrix_transpose_kernelPKfPfii_param_2,
	.param .u32 _Z23matrix_transpose_kernelPKfPfii_param_3
)
{
	.reg .pred 	%p<7>;
	.reg .b32 	%r<31>;
	.reg .b32 	%f<3>;
	.reg .b64 	%rd<9>;
	// demoted variable
	.shared .align 4 .b8 _ZZ23matrix_transpose_kernelPKfPfiiE4tile[1088];
	ld.param.u64 	%rd1, [_Z23matrix_transpose_kernelPKfPfii_param_0];
	ld.param.u64 	%rd2, [_Z23matrix_transpose_kernelPKfPfii_param_1];
	ld.param.u32 	%r9, [_Z23matrix_transpose_kernelPKfPfii_param_2];
	ld.param.u32 	%r10, [_Z23matrix_transpose_kernelPKfPfii_param_3];
	mov.u32 	%r11, %ctaid.x;
	mov.u32 	%r12, %ntid.x;
	mul.lo.s32 	%r1, %r11, %r12;
	mov.u32 	%r2, %tid.x;
	add.s32 	%r3, %r1, %r2;
	mov.u32 	%r13, %ctaid.y;
	mov.u32 	%r14, %ntid.y;
	mul.lo.s32 	%r4, %r13, %r14;
	mov.u32 	%r5, %tid.y;
	add.s32 	%r6, %r4, %r5;
	setp.ge.s32 	%p1, %r6, %r9;
	setp.ge.s32 	%p2, %r3, %r10;
	or.pred  	%p3, %p1, %p2;
	@%p3 bra 	$L__BB0_2;
	cvta.to.global.u64 	%rd3, %rd1;
	mad.lo.s32 	%r20, %r10, %r6, %r3;
	mul.wide.s32 	%rd4, %r20, 4;
	add.s64 	%rd5, %rd3, %rd4;
	ld.global.f32 	%f1, [%rd5];
	mov.u32 	%r21, _ZZ23matrix_transpose_kernelPKfPfiiE4tile;
	mad.lo.s32 	%r22, %r5, 68, %r21;
	shl.b32 	%r23, %r2, 2;
	add.s32 	%r24, %r22, %r23;
	st.shared.f32 	[%r24], %f1;
	bra.uni 	$L__BB0_3;
$L__BB0_2:
	mov.u32 	%r15, _ZZ23matrix_transpose_kernelPKfPfiiE4tile;
	mad.lo.s32 	%r16, %r5, 68, %r15;
	shl.b32 	%r17, %r2, 2;
	add.s32 	%r18, %r16, %r17;
	mov.b32 	%r19, 0;
	st.shared.u32 	[%r18], %r19;
$L__BB0_3:
	bar.sync 	0;
	add.s32 	%r7, %r4, %r2;
	add.s32 	%r8, %r1, %r5;
	setp.ge.s32 	%p4, %r8, %r10;
	setp.ge.s32 	%p5, %r7, %r9;
	or.pred  	%p6, %p4, %p5;
	@%p6 bra 	$L__BB0_5;
	mov.u32 	%r26, _ZZ23matrix_transpose_kernelPKfPfiiE4tile;
	mad.lo.s32 	%r27, %r2, 68, %r26;
	shl.b32 	%r28, %r5, 2;
	add.s32 	%r29, %r27, %r28;
	ld.shared.f32 	%f2, [%r29];
	mad.lo.s32 	%r30, %r9, %r8, %r7;
	cvta.to.global.u64 	%rd6, %rd2;
	mul.wide.s32 	%rd7, %r30, 4;
	add.s64 	%rd8, %rd6, %rd7;
	st.global.f32 	[%rd8], %f2;
$L__BB0_5:
	ret;

}


// ===== COMPILED SASS (sm_100) =====

	.target	sm_100

	.elftype	@"ET_EXEC"


//--------------------- .note.nv.tkinfo           --------------------------
	.section	.note.nv.tkinfo,"",@"SHT_NOTE"
	.sectionflags	@"SHF_NOTE_NV_TKINFO"
	.tkinfo
        /*0018*/ 	.word	0x00000002
        /*0030*/ 	.string	""
        /*0030*/ 	.string	"ptxas"
        /*0030*/ 	.string	"Cuda compilation tools, release 13.0, V13.0.88"
        /*0030*/ 	.string	"Build cuda_13.0.r13.0/compiler.36424714_0"
        /*0030*/ 	.string	"-arch sm_100 -m 64 "



//--------------------- .note.nv.cuinfo           --------------------------
	.section	.note.nv.cuinfo,"",@"SHT_NOTE"
	.sectionflags	@"SHF_NOTE_NV_CUINFO"
        /*0018*/ 	.short	0x0002
        /*001a*/ 	.short	0x0064
        /*001c*/ 	.short	0x0082
	.zero		2


//--------------------- .nv.info                  --------------------------
	.section	.nv.info,"",@"SHT_CUDA_INFO"
	.align	4


	//----- nvinfo : EIATTR_REGCOUNT
	.align		4
        /*0000*/ 	.byte	0x04, 0x2f
        /*0002*/ 	.short	(.L_1 - .L_0)
	.align		4
.L_0:
        /*0004*/ 	.word	index@(_Z23matrix_transpose_kernelPKfPfii)
        /*0008*/ 	.word	0x0000000c


	//----- nvinfo : EIATTR_FRAME_SIZE
	.align		4
.L_1:
        /*000c*/ 	.byte	0x04, 0x11
        /*000e*/ 	.short	(.L_3 - .L_2)
	.align		4
.L_2:
        /*0010*/ 	.word	index@(_Z23matrix_transpose_kernelPKfPfii)
        /*0014*/ 	.word	0x00000000


	//----- nvinfo : EIATTR_MIN_STACK_SIZE
	.align		4
.L_3:
        /*0018*/ 	.byte	0x04, 0x12
        /*001a*/ 	.short	(.L_5 - .L_4)
	.align		4
.L_4:
        /*001c*/ 	.word	index@(_Z23matrix_transpose_kernelPKfPfii)
        /*0020*/ 	.word	0x00000000
.L_5:


//--------------------- .nv.compat                --------------------------
	.section	.nv.compat,"",@"SHT_CUDA_COMPAT_INFO"
	.align	4
        /*0000*/ 	.byte	0x02, 0x09, 0x00, 0x00, 0x02, 0x02, 0x01, 0x00, 0x02, 0x05, 0x05, 0x00, 0x03, 0x07, 0x01, 0x01
        /*0010*/ 	.byte	0x02, 0x03, 0x00, 0x00, 0x02, 0x06, 0x01, 0x00, 0x04, 0x0b, 0x08, 0x00, 0x09, 0x00, 0x00, 0x00
        /*0020*/ 	.byte	0x00, 0x00, 0x00, 0x00


//--------------------- .nv.info._Z23matrix_transpose_kernelPKfPfii --------------------------
	.section	.nv.info._Z23matrix_transpose_kernelPKfPfii,"",@"SHT_CUDA_INFO"
	.sectionflags	@""
	.align	4


	//----- nvinfo : EIATTR_CUDA_API_VERSION
	.align		4
        /*0000*/ 	.byte	0x04, 0x37
        /*0002*/ 	.short	(.L_7 - .L_6)
.L_6:
        /*0004*/ 	.word	0x00000082


	//----- nvinfo : EIATTR_KPARAM_INFO
	.align		4
.L_7:
        /*0008*/ 	.byte	0x04, 0x17
        /*000a*/ 	.short	(.L_9 - .L_8)
.L_8:
        /*000c*/ 	.word	0x00000000
        /*0010*/ 	.short	0x0003
        /*0012*/ 	.short	0x0014
        /*0014*/ 	.byte	0x00, 0xf0, 0x11, 0x00


	//----- nvinfo : EIATTR_KPARAM_INFO
	.align		4
.L_9:
        /*0018*/ 	.byte	0x04, 0x17
        /*001a*/ 	.short	(.L_11 - .L_10)
.L_10:
        /*001c*/ 	.word	0x00000000
        /*0020*/ 	.short	0x0002
        /*0022*/ 	.short	0x0010
        /*0024*/ 	.byte	0x00, 0xf0, 0x11, 0x00


	//----- nvinfo : EIATTR_KPARAM_INFO
	.align		4
.L_11:
        /*0028*/ 	.byte	0x04, 0x17
        /*002a*/ 	.short	(.L_13 - .L_12)
.L_12:
        /*002c*/ 	.word	0x00000000
        /*0030*/ 	.short	0x0001
        /*0032*/ 	.short	0x0008
        /*0034*/ 	.byte	0x00, 0xf5, 0x21, 0x00


	//----- nvinfo : EIATTR_KPARAM_INFO
	.align		4
.L_13:
        /*0038*/ 	.byte	0x04, 0x17
        /*003a*/ 	.short	(.L_15 - .L_14)
.L_14:
        /*003c*/ 	.word	0x00000000
        /*0040*/ 	.short	0x0000
        /*0042*/ 	.short	0x0000
        /*0044*/ 	.byte	0x00, 0xf5, 0x21, 0x00


	//----- nvinfo : EIATTR_SPARSE_MMA_MASK
	.align		4
.L_15:
        /*0048*/ 	.byte	0x03, 0x50
        /*004a*/ 	.short	0x0000


	//----- nvinfo : EIATTR_MAXREG_COUNT
	.align		4
        /*004c*/ 	.byte	0x03, 0x1b
        /*004e*/ 	.short	0x00ff


	//----- nvinfo : EIATTR_NUM_BARRIERS
	.align		4
        /*0050*/ 	.byte	0x02, 0x4c
        /*0052*/ 	.byte	0x01
	.zero		1


	//----- nvinfo : EIATTR_MERCURY_ISA_VERSION
	.align		4
        /*0054*/ 	.byte	0x03, 0x5f
        /*0056*/ 	.short	0x0101


	//----- nvinfo : EIATTR_VRC_CTA_INIT_COUNT
	.align		4
        /*0058*/ 	.byte	0x02, 0x4a
	.zero		1
	.zero		1


	//----- nvinfo : EIATTR_EXIT_INSTR_OFFSETS
	.align		4
        /*005c*/ 	.byte	0x04, 0x1c
        /*005e*/ 	.short	(.L_17 - .L_16)


	//   ....[0]....
.L_16:
        /*0060*/ 	.word	0x00000230


	//   ....[1]....
        /*0064*/ 	.word	0x000002b0


	//----- nvinfo : EIATTR_CBANK_PARAM_SIZE
	.align		4
.L_17:
        /*0068*/ 	.byte	0x03, 0x19
        /*006a*/ 	.short	0x0018


	//----- nvinfo : EIATTR_PARAM_CBANK
	.align		4
        /*006c*/ 	.byte	0x04, 0x0a
        /*006e*/ 	.short	(.L_19 - .L_18)
	.align		4
.L_18:
        /*0070*/ 	.word	index@(.nv.constant0._Z23matrix_transpose_kernelPKfPfii)
        /*0074*/ 	.short	0x0380
        /*0076*/ 	.short	0x0018


	//----- nvinfo : EIATTR_SW_WAR
	.align		4
.L_19:
        /*0078*/ 	.byte	0x04, 0x36
        /*007a*/ 	.short	(.L_21 - .L_20)
.L_20:
        /*007c*/ 	.word	0x00000008
.L_21:


//--------------------- .nv.callgraph             --------------------------
	.section	.nv.callgraph,"",@"SHT_CUDA_CALLGRAPH"
	.align	4
	.sectionentsize	8
	.align		4
        /*0000*/ 	.word	0x00000000
	.align		4
        /*0004*/ 	.word	0xffffffff
	.align		4
        /*0008*/ 	.word	0x00000000
	.align		4
        /*000c*/ 	.word	0xfffffffe
	.align		4
        /*0010*/ 	.word	0x00000000
	.align		4
        /*0014*/ 	.word	0xfffffffd
	.align		4
        /*0018*/ 	.word	0x00000000
	.align		4
        /*001c*/ 	.word	0xfffffffc


//--------------------- .text._Z23matrix_transpose_kernelPKfPfii --------------------------
	.section	.text._Z23matrix_transpose_kernelPKfPfii,"ax",@progbits
	.align	128
        .global         _Z23matrix_transpose_kernelPKfPfii
        .type           _Z23matrix_transpose_kernelPKfPfii,@function
        .size           _Z23matrix_transpose_kernelPKfPfii,(.L_x_1 - _Z23matrix_transpose_kernelPKfPfii)
        .other          _Z23matrix_transpose_kernelPKfPfii,@"STO_CUDA_ENTRY STV_DEFAULT"
_Z23matrix_transpose_kernelPKfPfii:
.text._Z23matrix_transpose_kernelPKfPfii:
[----:B------:R-:W-:Y:S01]  /*0000*/  LDC R1, c[0x0][0x37c] ;  /* 0x0000df00ff017b82 */ /* 0x000fe20000000800 */
[----:B------:R-:W0:Y:S07]  /*0010*/  S2R R7, SR_TID.X ;  /* 0x0000000000077919 */ /* 0x000e2e0000002100 */
[----:B------:R-:W1:Y:S01]  /*0020*/  S2UR UR4, SR_CTAID.X ;  /* 0x00000000000479c3 */ /* 0x000e620000002500 */
[----:B------:R-:W1:Y:S01]  /*0030*/  LDCU UR5, c[0x0][0x360] ;  /* 0x00006c00ff0577ac */ /* 0x000e620008000800 */
[----:B------:R-:W2:Y:S01]  /*0040*/  S2R R9, SR_TID.Y ;  /* 0x0000000000097919 */ /* 0x000ea20000002200 */
[----:B------:R-:W3:Y:S05]  /*0050*/  LDCU UR7, c[0x0][0x364] ;  /* 0x00006c80ff0777ac */ /* 0x000eea0008000800 */
[----:B------:R-:W3:Y:S01]  /*0060*/  S2UR UR6, SR_CTAID.Y ;  /* 0x00000000000679c3 */ /* 0x000ee20000002600 */
[----:B------:R-:W4:Y:S01]  /*0070*/  LDCU.64 UR10, c[0x0][0x390] ;  /* 0x00007200ff0a77ac */ /* 0x000f220008000a00 */
[----:B------:R-:W5:Y:S01]  /*0080*/  LDCU.64 UR8, c[0x0][0x358] ;  /* 0x00006b00ff0877ac */ /* 0x000f620008000a00 */
[----:B-1----:R-:W-:-:S06]  /*0090*/  UIMAD UR4, UR4, UR5, URZ ;  /* 0x00000005040472a4 */ /* 0x002fcc000f8e02ff */
[----:B0-----:R-:W-:Y:S01]  /*00a0*/  IADD3 R0, PT, PT, R7, UR4, RZ ;  /* 0x0000000407007c10 */ /* 0x001fe2000fffe0ff */
[----:B---3--:R-:W-:-:S03]  /*00b0*/  UIMAD UR5, UR6, UR7, URZ ;  /* 0x00000007060572a4 */ /* 0x008fc6000f8e02ff */
[----:B----4-:R-:W-:-:S03]  /*00c0*/  ISETP.GE.AND P0, PT, R0, UR11, PT ;  /* 0x0000000b00007c0c */ /* 0x010fc6000bf06270 */
[----:B--2---:R-:W-:-:S04]  /*00d0*/  IADD3 R5, PT, PT, R9, UR5, RZ ;  /* 0x0000000509057c10 */ /* 0x004fc8000fffe0ff */
[----:B------:R-:W-:-:S13]  /*00e0*/  ISETP.GE.OR P0, PT, R5, UR10, P0 ;  /* 0x0000000a05007c0c */ /* 0x000fda0008706670 */
[----:B------:R-:W0:Y:S01]  /*00f0*/  @!P0 LDC.64 R2, c[0x0][0x380] ;  /* 0x0000e000ff028b82 */ /* 0x000e220000000a00 */
[----:B------:R-:W-:-:S04]  /*0100*/  @!P0 IMAD R5, R5, UR11, R0 ;  /* 0x0000000b05058c24 */ /* 0x000fc8000f8e0200 */
[----:B0-----:R-:W-:-:S06]  /*0110*/  @!P0 IMAD.WIDE R2, R5, 0x4, R2 ;  /* 0x0000000405028825 */ /* 0x001fcc00078e0202 */
[----:B-----5:R0:W2:Y:S01]  /*0120*/  @!P0 LDG.E R2, desc[UR8][R2.64] ;  /* 0x0000000802028981 */ /* 0x0200a2000c1e1900 */
[----:B------:R-:W1:Y:S01]  /*0130*/  S2UR UR7, SR_CgaCtaId ;  /* 0x00000000000779c3 */ /* 0x000e620000008800 */
[----:B------:R-:W-:Y:S01]  /*0140*/  UMOV UR6, 0x400 ;  /* 0x0000040000067882 */ /* 0x000fe20000000000 */
[----:B------:R-:W-:Y:S02]  /*0150*/  IADD3 R5, PT, PT, R7, UR5, RZ ;  /* 0x0000000507057c10 */ /* 0x000fe4000fffe0ff */
[----:B------:R-:W-:Y:S02]  /*0160*/  IADD3 R6, PT, PT, R9, UR4, RZ ;  /* 0x0000000409067c10 */ /* 0x000fe4000fffe0ff */
[----:B------:R-:W-:-:S04]  /*0170*/  ISETP.GE.AND P1, PT, R5, UR10, PT ;  /* 0x0000000a05007c0c */ /* 0x000fc8000bf26270 */
[----:B------:R-:W-:Y:S01]  /*0180*/  ISETP.GE.OR P1, PT, R6, UR11, P1 ;  /* 0x0000000b06007c0c */ /* 0x000fe20008f26670 */
[----:B-1----:R-:W-:-:S06]  /*0190*/  ULEA UR6, UR7, UR6, 0x18 ;  /* 0x0000000607067291 */ /* 0x002fcc000f8ec0ff */
[----:B------:R-:W-:-:S04]  /*01a0*/  @!P0 IMAD.U32 R0, RZ, RZ, UR6 ;  /* 0x00000006ff008e24 */ /* 0x000fc8000f8e00ff */
[----:B------:R-:W-:Y:S02]  /*01b0*/  @!P0 IMAD R4, R9, 0x44, R0 ;  /* 0x0000004409048824 */ /* 0x000fe400078e0200 */
[----:B------:R-:W-:Y:S02]  /*01c0*/  @P0 IMAD.U32 R0, RZ, RZ, UR6 ;  /* 0x00000006ff000e24 */ /* 0x000fe4000f8e00ff */
[----:B0-----:R-:W-:Y:S02]  /*01d0*/  @!P0 IMAD R3, R7, 0x4, R4 ;  /* 0x0000000407038824 */ /* 0x001fe400078e0204 */
[----:B------:R-:W-:-:S05]  /*01e0*/  @P0 IMAD R8, R9, 0x44, R0 ;  /* 0x0000004409080824 */ /* 0x000fca00078e0200 */
[----:B------:R-:W-:Y:S01]  /*01f0*/  @P0 LEA R8, R7, R8, 0x2 ;  /* 0x0000000807080211 */ /* 0x000fe200078e10ff */
[----:B--2---:R0:W-:Y:S04]  /*0200*/  @!P0 STS [R3], R2 ;  /* 0x0000000203008388 */ /* 0x0041e80000000800 */
[----:B------:R0:W-:Y:S01]  /*0210*/  @P0 STS [R8], RZ ;  /* 0x000000ff08000388 */ /* 0x0001e20000000800 */
[----:B------:R-:W-:Y:S06]  /*0220*/  BAR.SYNC.DEFER_BLOCKING 0x0 ;  /* 0x0000000000007b1d */ /* 0x000fec0000010000 */
[----:B------:R-:W-:Y:S05]  /*0230*/  @P1 EXIT ;  /* 0x000000000000194d */ /* 0x000fea0003800000 */
[----:B------:R-:W-:Y:S01]  /*0240*/  IMAD R0, R7, 0x44, R0 ;  /* 0x0000004407007824 */ /* 0x000fe200078e0200 */
[----:B0-----:R-:W0:Y:S01]  /*0250*/  LDC.64 R2, c[0x0][0x388] ;  /* 0x0000e200ff027b82 */ /* 0x001e220000000a00 */
[----:B------:R-:W-:-:S03]  /*0260*/  IMAD R5, R6, UR10, R5 ;  /* 0x0000000a06057c24 */ /* 0x000fc6000f8e0205 */
[----:B------:R-:W-:-:S05]  /*0270*/  LEA R0, R9, R0, 0x2 ;  /* 0x0000000009007211 */ /* 0x000fca00078e10ff */
[----:B------:R-:W1:Y:S01]  /*0280*/  LDS R7, [R0] ;  /* 0x0000000000077984 */ /* 0x000e620000000800 */
[----:B0-----:R-:W-:-:S05]  /*0290*/  IMAD.WIDE R2, R5, 0x4, R2 ;  /* 0x0000000405027825 */ /* 0x001fca00078e0202 */
[----:B-1----:R-:W-:Y:S01]  /*02a0*/  STG.E desc[UR8][R2.64], R7 ;  /* 0x0000000702007986 */ /* 0x002fe2000c101908 */
[----:B------:R-:W-:Y:S05]  /*02b0*/  EXIT ;  /* 0x000000000000794d */ /* 0x000fea0003800000 */
.L_x_0:
[----:B------:R-:W-:-:S00]  /*02c0*/  BRA `(.L_x_0) ;  /* 0xfffffffc00fc7947 */ /* 0x000fc0000383ffff */
[----:B------:R-:W-:-:S00]  /*02d0*/  NOP ;  /* 0x0000000000007918 */ /* 0x000fc00000000000 */
        /* <DEDUP_REMOVED lines=10> */
.L_x_1:


//--------------------- .nv.shared._Z23matrix_transpose_kernelPKfPfii --------------------------
	.section	.nv.shared._Z23matrix_transpose_kernelPKfPfii,"aw",@nobits
	.sectionflags	@""
	.align	4
.nv.shared._Z23matrix_transpose_kernelPKfPfii:
	.zero		2112


//--------------------- .nv.shared.reserved.0     --------------------------
	.section	.nv.shared.reserved.0,"aw",@nobits
	.weak		__nv_reservedSMEM_offset_0_alias
	.size		__nv_reservedSMEM_offset_0_alias, 0, 64
	.other		__nv_reservedSMEM_offset_0_alias,@"STO_CUDA_RESERVED_SHARED STV_DEFAULT"
__nv_reservedSMEM_offset_0_alias:
	.zero		0
	.zero		64


//--------------------- .nv.constant0._Z23matrix_transpose_kernelPKfPfii --------------------------
	.section	.nv.constant0._Z23matrix_transpose_kernelPKfPfii,"a",@progbits
	.sectionflags	@""
	.align	4
.nv.constant0._Z23matrix_transpose_kernelPKfPfii:
	.zero		920


//--------------------- SYMBOLS --------------------------

	.type		.nv.reservedSmem.offset0,@object
	.size		.nv.reservedSmem.offset0,0x4
	.type		.nv.reservedSmem.cap,@object
	.size		.nv.reservedSmem.cap,0x4
